//
// Generated by NVIDIA NVVM Compiler
//
// Compiler Build ID: CL-36424714
// Cuda compilation tools, release 13.0, V13.0.88
// Based on NVVM 20.0.0
//

.version 9.0
.target sm_100
.address_size 64

	// .globl	_Z9addKernelPiS_S_

.visible .entry _Z9addKernelPiS_S_(
	.param .u64 .ptr .align 1 _Z9addKernelPiS_S__param_0,
	.param .u64 .ptr .align 1 _Z9addKernelPiS_S__param_1,
	.param .u64 .ptr .align 1 _Z9addKernelPiS_S__param_2
)
{
	.reg .b32 	%r<4>;
	.reg .b64 	%rd<7>;

	ld.param.u64 	%rd1, [_Z9addKernelPiS_S__param_0];
	ld.param.u64 	%rd2, [_Z9addKernelPiS_S__param_1];
	ld.param.u64 	%rd3, [_Z9addKernelPiS_S__param_2];
	cvta.to.global.u64 	%rd4, %rd3;
	cvta.to.global.u64 	%rd5, %rd2;
	cvta.to.global.u64 	%rd6, %rd1;
	ld.global.u32 	%r1, [%rd6];
	ld.global.u32 	%r2, [%rd5];
	add.s32 	%r3, %r2, %r1;
	st.global.u32 	[%rd4], %r3;
	ret;

}
	// .globl	_Z9SubKernelPiS_S_
.visible .entry _Z9SubKernelPiS_S_(
	.param .u64 .ptr .align 1 _Z9SubKernelPiS_S__param_0,
	.param .u64 .ptr .align 1 _Z9SubKernelPiS_S__param_1,
	.param .u64 .ptr .align 1 _Z9SubKernelPiS_S__param_2
)
{
	.reg .b32 	%r<4>;
	.reg .b64 	%rd<7>;

	ld.param.u64 	%rd1, [_Z9SubKernelPiS_S__param_0];
	ld.param.u64 	%rd2, [_Z9SubKernelPiS_S__param_1];
	ld.param.u64 	%rd3, [_Z9SubKernelPiS_S__param_2];
	cvta.to.global.u64 	%rd4, %rd3;
	cvta.to.global.u64 	%rd5, %rd2;
	cvta.to.global.u64 	%rd6, %rd1;
	ld.global.u32 	%r1, [%rd6];
	ld.global.u32 	%r2, [%rd5];
	sub.s32 	%r3, %r1, %r2;
	st.global.u32 	[%rd4], %r3;
	ret;

}


// ===== COMPILED SASS (sm_100) =====

	.target	sm_100

	.elftype	@"ET_EXEC"


//--------------------- .note.nv.tkinfo           --------------------------
	.section	.note.nv.tkinfo,"",@"SHT_NOTE"
	.sectionflags	@"SHF_NOTE_NV_TKINFO"
	.tkinfo
        /*0018*/ 	.word	0x00000002
        /*0030*/ 	.string	""
        /*0030*/ 	.string	"ptxas"
        /*0030*/ 	.string	"Cuda compilation tools, release 13.0, V13.0.88"
        /*0030*/ 	.string	"Build cuda_13.0.r13.0/compiler.36424714_0"
        /*0030*/ 	.string	"-arch sm_100 -m 64 "



//--------------------- .note.nv.cuinfo           --------------------------
	.section	.note.nv.cuinfo,"",@"SHT_NOTE"
	.sectionflags	@"SHF_NOTE_NV_CUINFO"
        /*0018*/ 	.short	0x0002
        /*001a*/ 	.short	0x0064
        /*001c*/ 	.short	0x0082
	.zero		2


//--------------------- .nv.info                  --------------------------
	.section	.nv.info,"",@"SHT_CUDA_INFO"
	.align	4


	//----- nvinfo : EIATTR_REGCOUNT
	.align		4
        /*0000*/ 	.byte	0x04, 0x2f
        /*0002*/ 	.short	(.L_1 - .L_0)
	.align		4
.L_0:
        /*0004*/ 	.word	index@(_Z9addKernelPiS_S_)
        /*0008*/ 	.word	0x0000000c


	//----- nvinfo : EIATTR_FRAME_SIZE
	.align		4
.L_1:
        /*000c*/ 	.byte	0x04, 0x11
        /*000e*/ 	.short	(.L_3 - .L_2)
	.align		4
.L_2:
        /*0010*/ 	.word	index@(_Z9addKernelPiS_S_)
        /*0014*/ 	.word	0x00000000


	//----- nvinfo : EIATTR_REGCOUNT
	.align		4
.L_3:
        /*0018*/ 	.byte	0x04, 0x2f
        /*001a*/ 	.short	(.L_5 - .L_4)
	.align		4
.L_4:
        /*001c*/ 	.word	index@(_Z9SubKernelPiS_S_)
        /*0020*/ 	.word	0x0000000c


	//----- nvinfo : EIATTR_FRAME_SIZE
	.align		4
.L_5:
        /*0024*/ 	.byte	0x04, 0x11
        /*0026*/ 	.short	(.L_7 - .L_6)
	.align		4
.L_6:
        /*0028*/ 	.word	index@(_Z9SubKernelPiS_S_)
        /*002c*/ 	.word	0x00000000


	//----- nvinfo : EIATTR_MIN_STACK_SIZE
	.align		4
.L_7:
        /*0030*/ 	.byte	0x04, 0x12
        /*0032*/ 	.short	(.L_9 - .L_8)
	.align		4
.L_8:
        /*0034*/ 	.word	index@(_Z9SubKernelPiS_S_)
        /*0038*/ 	.word	0x00000000


	//----- nvinfo : EIATTR_MIN_STACK_SIZE
	.align		4
.L_9:
        /*003c*/ 	.byte	0x04, 0x12
        /*003e*/ 	.short	(.L_11 - .L_10)
	.align		4
.L_10:
        /*0040*/ 	.word	index@(_Z9addKernelPiS_S_)
        /*0044*/ 	.word	0x00000000
.L_11:


//--------------------- .nv.compat                --------------------------
	.section	.nv.compat,"",@"SHT_CUDA_COMPAT_INFO"
	.align	4
        /*0000*/ 	.byte	0x02, 0x09, 0x00, 0x00, 0x02, 0x02, 0x01, 0x00, 0x02, 0x05, 0x05, 0x00, 0x03, 0x07, 0x01, 0x01
        /*0010*/ 	.byte	0x02, 0x03, 0x00, 0x00, 0x02, 0x06, 0x01, 0x00, 0x04, 0x0b, 0x08, 0x00, 0x09, 0x00, 0x00, 0x00
        /*0020*/ 	.byte	0x00, 0x00, 0x00, 0x00


//--------------------- .nv.info._Z9SubKernelPiS_S_ --------------------------
	.section	.nv.info._Z9SubKernelPiS_S_,"",@"SHT_CUDA_INFO"
	.sectionflags	@""
	.align	4


	//----- nvinfo : EIATTR_CUDA_API_VERSION
	.align		4
        /*0000*/ 	.byte	0x04, 0x37
        /*0002*/ 	.short	(.L_13 - .L_12)
.L_12:
        /*0004*/ 	.word	0x00000082


	//----- nvinfo : EIATTR_KPARAM_INFO
	.align		4
.L_13:
        /*0008*/ 	.byte	0x04, 0x17
        /*000a*/ 	.short	(.L_15 - .L_14)
.L_14:
        /*000c*/ 	.word	0x00000000
        /*0010*/ 	.short	0x0002
        /*0012*/ 	.short	0x0010
        /*0014*/ 	.byte	0x00, 0xf5, 0x21, 0x00


	//----- nvinfo : EIATTR_KPARAM_INFO
	.align		4
.L_15:
        /*0018*/ 	.byte	0x04, 0x17
        /*001a*/ 	.short	(.L_17 - .L_16)
.L_16:
        /*001c*/ 	.word	0x00000000
        /*0020*/ 	.short	0x0001
        /*0022*/ 	.short	0x0008
        /*0024*/ 	.byte	0x00, 0xf5, 0x21, 0x00


	//----- nvinfo : EIATTR_KPARAM_INFO
	.align		4
.L_17:
        /*0028*/ 	.byte	0x04, 0x17
        /*002a*/ 	.short	(.L_19 - .L_18)
.L_18:
        /*002c*/ 	.word	0x00000000
        /*0030*/ 	.short	0x0000
        /*0032*/ 	.short	0x0000
        /*0034*/ 	.byte	0x00, 0xf5, 0x21, 0x00


	//----- nvinfo : EIATTR_SPARSE_MMA_MASK
	.align		4
.L_19:
        /*0038*/ 	.byte	0x03, 0x50
        /*003a*/ 	.short	0x0000


	//----- nvinfo : EIATTR_MAXREG_COUNT
	.align		4
        /*003c*/ 	.byte	0x03, 0x1b
        /*003e*/ 	.short	0x00ff


	//----- nvinfo : EIATTR_MERCURY_ISA_VERSION
	.align		4
        /*0040*/ 	.byte	0x03, 0x5f
        /*0042*/ 	.short	0x0101


	//----- nvinfo : EIATTR_VRC_CTA_INIT_COUNT
	.align		4
        /*0044*/ 	.byte	0x02, 0x4a
	.zero		1
	.zero		1


	//----- nvinfo : EIATTR_EXIT_INSTR_OFFSETS
	.align		4
        /*0048*/ 	.byte	0x04, 0x1c
        /*004a*/ 	.short	(.L_21 - .L_20)


	//   ....[0]....
.L_20:
        /*004c*/ 	.word	0x00000090


	//----- nvinfo : EIATTR_CBANK_PARAM_SIZE
	.align		4
.L_21:
        /*0050*/ 	.byte	0x03, 0x19
        /*0052*/ 	.short	0x0018


	//----- nvinfo : EIATTR_PARAM_CBANK
	.align		4
        /*0054*/ 	.byte	0x04, 0x0a
        /*0056*/ 	.short	(.L_23 - .L_22)
	.align		4
.L_22:
        /*0058*/ 	.word	index@(.nv.constant0._Z9SubKernelPiS_S_)
        /*005c*/ 	.short	0x0380
        /*005e*/ 	.short	0x0018


	//----- nvinfo : EIATTR_SW_WAR
	.align		4
.L_23:
        /*0060*/ 	.byte	0x04, 0x36
        /*0062*/ 	.short	(.L_25 - .L_24)
.L_24:
        /*0064*/ 	.word	0x00000008
.L_25:


//--------------------- .nv.info._Z9addKernelPiS_S_ --------------------------
	.section	.nv.info._Z9addKernelPiS_S_,"",@"SHT_CUDA_INFO"
	.sectionflags	@""
	.align	4


	//----- nvinfo : EIATTR_CUDA_API_VERSION
	.align		4
        /*0000*/ 	.byte	0x04, 0x37
        /*0002*/ 	.short	(.L_27 - .L_26)
.L_26:
        /*0004*/ 	.word	0x00000082


	//----- nvinfo : EIATTR_KPARAM_INFO
	.align		4
.L_27:
        /*0008*/ 	.byte	0x04, 0x17
        /*000a*/ 	.short	(.L_29 - .L_28)
.L_28:
        /*000c*/ 	.word	0x00000000
        /*0010*/ 	.short	0x0002
        /*0012*/ 	.short	0x0010
        /*0014*/ 	.byte	0x00, 0xf5, 0x21, 0x00


	//----- nvinfo : EIATTR_KPARAM_INFO
	.align		4
.L_29:
        /*0018*/ 	.byte	0x04, 0x17
        /*001a*/ 	.short	(.L_31 - .L_30)
.L_30:
        /*001c*/ 	.word	0x00000000
        /*0020*/ 	.short	0x0001
        /*0022*/ 	.short	0x0008
        /*0024*/ 	.byte	0x00, 0xf5, 0x21, 0x00


	//----- nvinfo : EIATTR_KPARAM_INFO
	.align		4
.L_31:
        /*0028*/ 	.byte	0x04, 0x17
        /*002a*/ 	.short	(.L_33 - .L_32)
.L_32:
        /*002c*/ 	.word	0x00000000
        /*0030*/ 	.short	0x0000
        /*0032*/ 	.short	0x0000
        /*0034*/ 	.byte	0x00, 0xf5, 0x21, 0x00


	//----- nvinfo : EIATTR_SPARSE_MMA_MASK
	.align		4
.L_33:
        /*0038*/ 	.byte	0x03, 0x50
        /*003a*/ 	.short	0x0000


	//----- nvinfo : EIATTR_MAXREG_COUNT
	.align		4
        /*003c*/ 	.byte	0x03, 0x1b
        /*003e*/ 	.short	0x00ff


	//----- nvinfo : EIATTR_MERCURY_ISA_VERSION
	.align		4
        /*0040*/ 	.byte	0x03, 0x5f
        /*0042*/ 	.short	0x0101


	//----- nvinfo : EIATTR_VRC_CTA_INIT_COUNT
	.align		4
        /*0044*/ 	.byte	0x02, 0x4a
	.zero		1
	.zero		1


	//----- nvinfo : EIATTR_EXIT_INSTR_OFFSETS
	.align		4
        /*0048*/ 	.byte	0x04, 0x1c
        /*004a*/ 	.short	(.L_35 - .L_34)


	//   ....[0]....
.L_34:
        /*004c*/ 	.word	0x00000090


	//----- nvinfo : EIATTR_CBANK_PARAM_SIZE
	.align		4
.L_35:
        /*0050*/ 	.byte	0x03, 0x19
        /*0052*/ 	.short	0x0018


	//----- nvinfo : EIATTR_PARAM_CBANK
	.align		4
        /*0054*/ 	.byte	0x04, 0x0a
        /*0056*/ 	.short	(.L_37 - .L_36)
	.align		4
.L_36:
        /*0058*/ 	.word	index@(.nv.constant0._Z9addKernelPiS_S_)
        /*005c*/ 	.short	0x0380
        /*005e*/ 	.short	0x0018


	//----- nvinfo : EIATTR_SW_WAR
	.align		4
.L_37:
        /*0060*/ 	.byte	0x04, 0x36
        /*0062*/ 	.short	(.L_39 - .L_38)
.L_38:
        /*0064*/ 	.word	0x00000008
.L_39:


//--------------------- .nv.callgraph             --------------------------
	.section	.nv.callgraph,"",@"SHT_CUDA_CALLGRAPH"
	.align	4
	.sectionentsize	8
	.align		4
        /*0000*/ 	.word	0x00000000
	.align		4
        /*0004*/ 	.word	0xffffffff
	.align		4
        /*0008*/ 	.word	0x00000000
	.align		4
        /*000c*/ 	.word	0xfffffffe
	.align		4
        /*0010*/ 	.word	0x00000000
	.align		4
        /*0014*/ 	.word	0xfffffffd
	.align		4
        /*0018*/ 	.word	0x00000000
	.align		4
        /*001c*/ 	.word	0xfffffffc


//--------------------- .text._Z9SubKernelPiS_S_  --------------------------
	.section	.text._Z9SubKernelPiS_S_,"ax",@progbits
	.align	128
        .global         _Z9SubKernelPiS_S_
        .type           _Z9SubKernelPiS_S_,@function
        .size           _Z9SubKernelPiS_S_,(.L_x_2 - _Z9SubKernelPiS_S_)
        .other          _Z9SubKernelPiS_S_,@"STO_CUDA_ENTRY STV_DEFAULT"
_Z9SubKernelPiS_S_:
.text._Z9SubKernelPiS_S_:
[----:B------:R-:W-:Y:S08]  /*0000*/  LDC R1, c[0x0][0x37c] ;  /* 0x0000df00ff017b82 */ /* 0x000ff00000000800 */
[----:B------:R-:W0:Y:S01]  /*0010*/  LDC.64 R2, c[0x0][0x380] ;  /* 0x0000e000ff027b82 */ /* 0x000e220000000a00 */
[----:B------:R-:W0:Y:S07]  /*0020*/  LDCU.64 UR4, c[0x0][0x358] ;  /* 0x00006b00ff0477ac */ /* 0x000e2e0008000a00 */
[----:B------:R-:W1:Y:S01]  /*0030*/  LDC.64 R4, c[0x0][0x388] ;  /* 0x0000e200ff047b82 */ /* 0x000e620000000a00 */
[----:B0-----:R-:W2:Y:S04]  /*0040*/  LDG.E R2, desc[UR4][R2.64] ;  /* 0x0000000402027981 */ /* 0x001ea8000c1e1900 */
[----:B-1----:R-:W2:Y:S03]  /*0050*/  LDG.E R5, desc[UR4][R4.64] ;  /* 0x0000000404057981 */ /* 0x002ea6000c1e1900 */
[----:B------:R-:W0:Y:S01]  /*0060*/  LDC.64 R6, c[0x0][0x390] ;  /* 0x0000e400ff067b82 */ /* 0x000e220000000a00 */
[----:B--2---:R-:W-:-:S05]  /*0070*/  IADD3 R9, PT, PT, R2, -R5, RZ ;  /* 0x8000000502097210 */ /* 0x004fca0007ffe0ff */
[----:B0-----:R-:W-:Y:S01]  /*0080*/  STG.E desc[UR4][R6.64], R9 ;  /* 0x0000000906007986 */ /* 0x001fe2000c101904 */
[----:B------:R-:W-:Y:S05]  /*0090*/  EXIT ;  /* 0x000000000000794d */ /* 0x000fea0003800000 */
.L_x_0:
[----:B------:R-:W-:-:S00]  /*00a0*/  BRA `(.L_x_0) ;  /* 0xfffffffc00fc7947 */ /* 0x000fc0000383ffff */
[----:B------:R-:W-:-:S00]  /*00b0*/  NOP ;  /* 0x0000000000007918 */ /* 0x000fc00000000000 */
        /* <DEDUP_REMOVED lines=12> */
.L_x_2:


//--------------------- .text._Z9addKernelPiS_S_  --------------------------
	.section	.text._Z9addKernelPiS_S_,"ax",@progbits
	.align	128
        .global         _Z9addKernelPiS_S_
        .type           _Z9addKernelPiS_S_,@function
        .size           _Z9addKernelPiS_S_,(.L_x_3 - _Z9addKernelPiS_S_)
        .other          _Z9addKernelPiS_S_,@"STO_CUDA_ENTRY STV_DEFAULT"
_Z9addKernelPiS_S_:
.text._Z9addKernelPiS_S_:
[----:B------:R-:W-:Y:S08]  /*0000*/  LDC R1, c[0x0][0x37c] ;  /* 0x0000df00ff017b82 */ /* 0x000ff00000000800 */
[----:B------:R-:W0:Y:S01]  /*0010*/  LDC.64 R2, c[0x0][0x380] ;  /* 0x0000e000ff027b82 */ /* 0x000e220000000a00 */
[----:B------:R-:W0:Y:S07]  /*0020*/  LDCU.64 UR4, c[0x0][0x358] ;  /* 0x00006b00ff0477ac */ /* 0x000e2e0008000a00 */
[----:B------:R-:W1:Y:S01]  /*0030*/  LDC.64 R4, c[0x0][0x388] ;  /* 0x0000e200ff047b82 */ /* 0x000e620000000a00 */
[----:B0-----:R-:W2:Y:S04]  /*0040*/  LDG.E R2, desc[UR4][R2.64] ;  /* 0x0000000402027981 */ /* 0x001ea8000c1e1900 */
[----:B-1----:R-:W2:Y:S03]  /*0050*/  LDG.E R5, desc[UR4][R4.64] ;  /* 0x0000000404057981 */ /* 0x002ea6000c1e1900 */
[----:B------:R-:W0:Y:S01]  /*0060*/  LDC.64 R6, c[0x0][0x390] ;  /* 0x0000e400ff067b82 */ /* 0x000e220000000a00 */
[----:B--2---:R-:W-:-:S05]  /*0070*/  IADD3 R9, PT, PT, R2, R5, RZ ;  /* 0x0000000502097210 */ /* 0x004fca0007ffe0ff */
[----:B0-----:R-:W-:Y:S01]  /*0080*/  STG.E desc[UR4][R6.64], R9 ;  /* 0x0000000906007986 */ /* 0x001fe2000c101904 */
[----:B------:R-:W-:Y:S05]  /*0090*/  EXIT ;  /* 0x000000000000794d */ /* 0x000fea0003800000 */
.L_x_1:
        /* <DEDUP_REMOVED lines=14> */
.L_x_3:


//--------------------- .nv.shared.reserved.0     --------------------------
	.section	.nv.shared.reserved.0,"aw",@nobits
	.weak		__nv_reservedSMEM_offset_0_alias
	.size		__nv_reservedSMEM_offset_0_alias, 0, 64
	.other		__nv_reservedSMEM_offset_0_alias,@"STO_CUDA_RESERVED_SHARED STV_DEFAULT"
__nv_reservedSMEM_offset_0_alias:
	.zero		0
	.zero		64


//--------------------- .nv.constant0._Z9SubKernelPiS_S_ --------------------------
	.section	.nv.constant0._Z9SubKernelPiS_S_,"a",@progbits
	.sectionflags	@""
	.align	4
.nv.constant0._Z9SubKernelPiS_S_:
	.zero		920


//--------------------- .nv.constant0._Z9addKernelPiS_S_ --------------------------
	.section	.nv.constant0._Z9addKernelPiS_S_,"a",@progbits
	.sectionflags	@""
	.align	4
.nv.constant0._Z9addKernelPiS_S_:
	.zero		920


//--------------------- SYMBOLS --------------------------

	.type		.nv.reservedSmem.offset0,@object
	.size		.nv.reservedSmem.offset0,0x4
